//
// Generated by NVIDIA NVVM Compiler
//
// Compiler Build ID: CL-36424714
// Cuda compilation tools, release 13.0, V13.0.88
// Based on NVVM 20.0.0
//

.version 9.0
.target sm_100
.address_size 64

	// .globl	_Z16matAddVectorizedPK6float4S1_PS_i

.visible .entry _Z16matAddVectorizedPK6float4S1_PS_i(
	.param .u64 .ptr .align 1 _Z16matAddVectorizedPK6float4S1_PS_i_param_0,
	.param .u64 .ptr .align 1 _Z16matAddVectorizedPK6float4S1_PS_i_param_1,
	.param .u64 .ptr .align 1 _Z16matAddVectorizedPK6float4S1_PS_i_param_2,
	.param .u32 _Z16matAddVectorizedPK6float4S1_PS_i_param_3
)
{
	.reg .b32 	%r<5>;
	.reg .b32 	%f<13>;
	.reg .b64 	%rd<8>;

	ld.param.u64 	%rd4, [_Z16matAddVectorizedPK6float4S1_PS_i_param_0];
	ld.param.u64 	%rd5, [_Z16matAddVectorizedPK6float4S1_PS_i_param_1];
	ld.param.u64 	%rd6, [_Z16matAddVectorizedPK6float4S1_PS_i_param_2];
	mov.u32 	%r1, %ctaid.x;
	mov.u32 	%r2, %ntid.x;
	mov.u32 	%r3, %tid.x;
	mad.lo.s32 	%r4, %r1, %r2, %r3;
	mul.wide.s32 	%rd7, %r4, 16;
	add.s64 	%rd1, %rd4, %rd7;
	// begin inline asm
	ld.ca.global.v4.f32 {%f1, %f2, %f3, %f4}, [%rd1];
	// end inline asm
	add.s64 	%rd2, %rd5, %rd7;
	// begin inline asm
	ld.ca.global.v4.f32 {%f5, %f6, %f7, %f8}, [%rd2];
	// end inline asm
	add.f32 	%f9, %f1, %f5;
	add.f32 	%f10, %f2, %f6;
	add.f32 	%f11, %f3, %f7;
	add.f32 	%f12, %f4, %f8;
	add.s64 	%rd3, %rd6, %rd7;
	// begin inline asm
	st.global.v4.f32 [%rd3], {%f9, %f10, %f11, %f12};
	// end inline asm
	ret;

}


// ===== COMPILED SASS (sm_100) =====

	.target	sm_100

	.elftype	@"ET_EXEC"


//--------------------- .note.nv.tkinfo           --------------------------
	.section	.note.nv.tkinfo,"",@"SHT_NOTE"
	.sectionflags	@"SHF_NOTE_NV_TKINFO"
	.tkinfo
        /*0018*/ 	.word	0x00000002
        /*0030*/ 	.string	""
        /*0030*/ 	.string	"ptxas"
        /*0030*/ 	.string	"Cuda compilation tools, release 13.0, V13.0.88"
        /*0030*/ 	.string	"Build cuda_13.0.r13.0/compiler.36424714_0"
        /*0030*/ 	.string	"-arch sm_100 -m 64 "



//--------------------- .note.nv.cuinfo           --------------------------
	.section	.note.nv.cuinfo,"",@"SHT_NOTE"
	.sectionflags	@"SHF_NOTE_NV_CUINFO"
        /*0018*/ 	.short	0x0002
        /*001a*/ 	.short	0x0064
        /*001c*/ 	.short	0x0082
	.zero		2


//--------------------- .nv.info                  --------------------------
	.section	.nv.info,"",@"SHT_CUDA_INFO"
	.align	4


	//----- nvinfo : EIATTR_REGCOUNT
	.align		4
        /*0000*/ 	.byte	0x04, 0x2f
        /*0002*/ 	.short	(.L_1 - .L_0)
	.align		4
.L_0:
        /*0004*/ 	.word	index@(_Z16matAddVectorizedPK6float4S1_PS_i)
        /*0008*/ 	.word	0x00000016


	//----- nvinfo : EIATTR_FRAME_SIZE
	.align		4
.L_1:
        /*000c*/ 	.byte	0x04, 0x11
        /*000e*/ 	.short	(.L_3 - .L_2)
	.align		4
.L_2:
        /*0010*/ 	.word	index@(_Z16matAddVectorizedPK6float4S1_PS_i)
        /*0014*/ 	.word	0x00000000


	//----- nvinfo : EIATTR_MIN_STACK_SIZE
	.align		4
.L_3:
        /*0018*/ 	.byte	0x04, 0x12
        /*001a*/ 	.short	(.L_5 - .L_4)
	.align		4
.L_4:
        /*001c*/ 	.word	index@(_Z16matAddVectorizedPK6float4S1_PS_i)
        /*0020*/ 	.word	0x00000000
.L_5:


//--------------------- .nv.compat                --------------------------
	.section	.nv.compat,"",@"SHT_CUDA_COMPAT_INFO"
	.align	4
        /*0000*/ 	.byte	0x02, 0x09, 0x00, 0x00, 0x02, 0x02, 0x01, 0x00, 0x02, 0x05, 0x05, 0x00, 0x03, 0x07, 0x01, 0x01
        /*0010*/ 	.byte	0x02, 0x03, 0x00, 0x00, 0x02, 0x06, 0x01, 0x00, 0x04, 0x0b, 0x08, 0x00, 0x09, 0x00, 0x00, 0x00
        /*0020*/ 	.byte	0x00, 0x00, 0x00, 0x00


//--------------------- .nv.info._Z16matAddVectorizedPK6float4S1_PS_i --------------------------
	.section	.nv.info._Z16matAddVectorizedPK6float4S1_PS_i,"",@"SHT_CUDA_INFO"
	.sectionflags	@""
	.align	4


	//----- nvinfo : EIATTR_CUDA_API_VERSION
	.align		4
        /*0000*/ 	.byte	0x04, 0x37
        /*0002*/ 	.short	(.L_7 - .L_6)
.L_6:
        /*0004*/ 	.word	0x00000082


	//----- nvinfo : EIATTR_KPARAM_INFO
	.align		4
.L_7:
        /*0008*/ 	.byte	0x04, 0x17
        /*000a*/ 	.short	(.L_9 - .L_8)
.L_8:
        /*000c*/ 	.word	0x00000000
        /*0010*/ 	.short	0x0003
        /*0012*/ 	.short	0x0018
        /*0014*/ 	.byte	0x00, 0xf0, 0x11, 0x00


	//----- nvinfo : EIATTR_KPARAM_INFO
	.align		4
.L_9:
        /*0018*/ 	.byte	0x04, 0x17
        /*001a*/ 	.short	(.L_11 - .L_10)
.L_10:
        /*001c*/ 	.word	0x00000000
        /*0020*/ 	.short	0x0002
        /*0022*/ 	.short	0x0010
        /*0024*/ 	.byte	0x00, 0xf5, 0x21, 0x00


	//----- nvinfo : EIATTR_KPARAM_INFO
	.align		4
.L_11:
        /*0028*/ 	.byte	0x04, 0x17
        /*002a*/ 	.short	(.L_13 - .L_12)
.L_12:
        /*002c*/ 	.word	0x00000000
        /*0030*/ 	.short	0x0001
        /*0032*/ 	.short	0x0008
        /*0034*/ 	.byte	0x00, 0xf5, 0x21, 0x00


	//----- nvinfo : EIATTR_KPARAM_INFO
	.align		4
.L_13:
        /*0038*/ 	.byte	0x04, 0x17
        /*003a*/ 	.short	(.L_15 - .L_14)
.L_14:
        /*003c*/ 	.word	0x00000000
        /*0040*/ 	.short	0x0000
        /*0042*/ 	.short	0x0000
        /*0044*/ 	.byte	0x00, 0xf5, 0x21, 0x00


	//----- nvinfo : EIATTR_SPARSE_MMA_MASK
	.align		4
.L_15:
        /*0048*/ 	.byte	0x03, 0x50
        /*004a*/ 	.short	0x0000


	//----- nvinfo : EIATTR_MAXREG_COUNT
	.align		4
        /*004c*/ 	.byte	0x03, 0x1b
        /*004e*/ 	.short	0x00ff


	//----- nvinfo : EIATTR_MERCURY_ISA_VERSION
	.align		4
        /*0050*/ 	.byte	0x03, 0x5f
        /*0052*/ 	.short	0x0101


	//----- nvinfo : EIATTR_VRC_CTA_INIT_COUNT
	.align		4
        /*0054*/ 	.byte	0x02, 0x4a
	.zero		1
	.zero		1


	//----- nvinfo : EIATTR_EXIT_INSTR_OFFSETS
	.align		4
        /*0058*/ 	.byte	0x04, 0x1c
        /*005a*/ 	.short	(.L_17 - .L_16)


	//   ....[0]....
.L_16:
        /*005c*/ 	.word	0x00000130


	//----- nvinfo : EIATTR_CBANK_PARAM_SIZE
	.align		4
.L_17:
        /*0060*/ 	.byte	0x03, 0x19
        /*0062*/ 	.short	0x001c


	//----- nvinfo : EIATTR_PARAM_CBANK
	.align		4
        /*0064*/ 	.byte	0x04, 0x0a
        /*0066*/ 	.short	(.L_19 - .L_18)
	.align		4
.L_18:
        /*0068*/ 	.word	index@(.nv.constant0._Z16matAddVectorizedPK6float4S1_PS_i)
        /*006c*/ 	.short	0x0380
        /*006e*/ 	.short	0x001c


	//----- nvinfo : EIATTR_SW_WAR
	.align		4
.L_19:
        /*0070*/ 	.byte	0x04, 0x36
        /*0072*/ 	.short	(.L_21 - .L_20)
.L_20:
        /*0074*/ 	.word	0x00000008
.L_21:


//--------------------- .nv.callgraph             --------------------------
	.section	.nv.callgraph,"",@"SHT_CUDA_CALLGRAPH"
	.align	4
	.sectionentsize	8
	.align		4
        /*0000*/ 	.word	0x00000000
	.align		4
        /*0004*/ 	.word	0xffffffff
	.align		4
        /*0008*/ 	.word	0x00000000
	.align		4
        /*000c*/ 	.word	0xfffffffe
	.align		4
        /*0010*/ 	.word	0x00000000
	.align		4
        /*0014*/ 	.word	0xfffffffd
	.align		4
        /*0018*/ 	.word	0x00000000
	.align		4
        /*001c*/ 	.word	0xfffffffc


//--------------------- .text._Z16matAddVectorizedPK6float4S1_PS_i --------------------------
	.section	.text._Z16matAddVectorizedPK6float4S1_PS_i,"ax",@progbits
	.align	128
        .global         _Z16matAddVectorizedPK6float4S1_PS_i
        .type           _Z16matAddVectorizedPK6float4S1_PS_i,@function
        .size           _Z16matAddVectorizedPK6float4S1_PS_i,(.L_x_1 - _Z16matAddVectorizedPK6float4S1_PS_i)
        .other          _Z16matAddVectorizedPK6float4S1_PS_i,@"STO_CUDA_ENTRY STV_DEFAULT"
_Z16matAddVectorizedPK6float4S1_PS_i:
.text._Z16matAddVectorizedPK6float4S1_PS_i:
[----:B------:R-:W-:Y:S01]  /*0000*/  LDC R1, c[0x0][0x37c] ;  /* 0x0000df00ff017b82 */ /* 0x000fe20000000800 */
[----:B------:R-:W0:Y:S07]  /*0010*/  S2R R0, SR_TID.X ;  /* 0x0000000000007919 */ /* 0x000e2e0000002100 */
[----:B------:R-:W0:Y:S01]  /*0020*/  S2UR UR6, SR_CTAID.X ;  /* 0x00000000000679c3 */ /* 0x000e220000002500 */
[----:B------:R-:W1:Y:S07]  /*0030*/  LDCU.64 UR4, c[0x0][0x358] ;  /* 0x00006b00ff0477ac */ /* 0x000e6e0008000a00 */
[----:B------:R-:W0:Y:S08]  /*0040*/  LDC R9, c[0x0][0x360] ;  /* 0x0000d800ff097b82 */ /* 0x000e300000000800 */
[----:B------:R-:W2:Y:S08]  /*0050*/  LDC.64 R2, c[0x0][0x380] ;  /* 0x0000e000ff027b82 */ /* 0x000eb00000000a00 */
[----:B------:R-:W3:Y:S01]  /*0060*/  LDC.64 R4, c[0x0][0x388] ;  /* 0x0000e200ff047b82 */ /* 0x000ee20000000a00 */
[----:B0-----:R-:W-:-:S07]  /*0070*/  IMAD R9, R9, UR6, R0 ;  /* 0x0000000609097c24 */ /* 0x001fce000f8e0200 */
[----:B------:R-:W0:Y:S01]  /*0080*/  LDC.64 R6, c[0x0][0x390] ;  /* 0x0000e400ff067b82 */ /* 0x000e220000000a00 */
[----:B--2---:R-:W-:-:S05]  /*0090*/  IMAD.WIDE R2, R9, 0x10, R2 ;  /* 0x0000001009027825 */ /* 0x004fca00078e0202 */
[----:B-1----:R-:W2:Y:S01]  /*00a0*/  LDG.E.128.STRONG.SM R12, desc[UR4][R2.64] ;  /* 0x00000004020c7981 */ /* 0x002ea2000c1ebd00 */
[----:B---3--:R-:W-:-:S05]  /*00b0*/  IMAD.WIDE R4, R9, 0x10, R4 ;  /* 0x0000001009047825 */ /* 0x008fca00078e0204 */
[----:B------:R-:W2:Y:S01]  /*00c0*/  LDG.E.128.STRONG.SM R16, desc[UR4][R4.64] ;  /* 0x0000000404107981 */ /* 0x000ea2000c1ebd00 */
[----:B0-----:R-:W-:-:S04]  /*00d0*/  IMAD.WIDE R6, R9, 0x10, R6 ;  /* 0x0000001009067825 */ /* 0x001fc800078e0206 */
[----:B--2---:R-:W-:Y:S01]  /*00e0*/  FADD R12, R12, R16 ;  /* 0x000000100c0c7221 */ /* 0x004fe20000000000 */
[----:B------:R-:W-:Y:S01]  /*00f0*/  FADD R13, R13, R17 ;  /* 0x000000110d0d7221 */ /* 0x000fe20000000000 */
[----:B------:R-:W-:Y:S01]  /*0100*/  FADD R14, R14, R18 ;  /* 0x000000120e0e7221 */ /* 0x000fe20000000000 */
[----:B------:R-:W-:-:S05]  /*0110*/  FADD R15, R15, R19 ;  /* 0x000000130f0f7221 */ /* 0x000fca0000000000 */
[----:B------:R-:W-:Y:S01]  /*0120*/  STG.E.128 desc[UR4][R6.64], R12 ;  /* 0x0000000c06007986 */ /* 0x000fe2000c101d04 */
[----:B------:R-:W-:Y:S05]  /*0130*/  EXIT ;  /* 0x000000000000794d */ /* 0x000fea0003800000 */
.L_x_0:
[----:B------:R-:W-:-:S00]  /*0140*/  BRA `(.L_x_0) ;  /* 0xfffffffc00fc7947 */ /* 0x000fc0000383ffff */
[----:B------:R-:W-:-:S00]  /*0150*/  NOP ;  /* 0x0000000000007918 */ /* 0x000fc00000000000 */
        /* <DEDUP_REMOVED lines=10> */
.L_x_1:


//--------------------- .nv.shared.reserved.0     --------------------------
	.section	.nv.shared.reserved.0,"aw",@nobits
	.weak		__nv_reservedSMEM_offset_0_alias
	.size		__nv_reservedSMEM_offset_0_alias, 0, 64
	.other		__nv_reservedSMEM_offset_0_alias,@"STO_CUDA_RESERVED_SHARED STV_DEFAULT"
__nv_reservedSMEM_offset_0_alias:
	.zero		0
	.zero		64


//--------------------- .nv.constant0._Z16matAddVectorizedPK6float4S1_PS_i --------------------------
	.section	.nv.constant0._Z16matAddVectorizedPK6float4S1_PS_i,"a",@progbits
	.sectionflags	@""
	.align	4
.nv.constant0._Z16matAddVectorizedPK6float4S1_PS_i:
	.zero		924


//--------------------- SYMBOLS --------------------------

	.type		.nv.reservedSmem.offset0,@object
	.size		.nv.reservedSmem.offset0,0x4
